	.headerflags	@"EF_CUDA_TEXMODE_UNIFIED EF_CUDA_64BIT_ADDRESS EF_CUDA_ACCELERATORS EF_CUDA_SM90 EF_CUDA_VIRTUAL_SM(EF_CUDA_SM90)"
	.elftype	@"ET_EXEC"


//--------------------- .nv.info                  --------------------------
	.section	.nv.info,"",@"SHT_CUDA_INFO"
	.align	4


	//----- nvinfo : EIATTR_REGCOUNT
	.align		4
        /*0000*/ 	.byte	0x04, 0x2f
        /*0002*/ 	.short	(.L_1 - .L_0)
	.align		4
.L_0:
        /*0004*/ 	.word	index@(triton_)
        /*0008*/ 	.word	0x0000000c


	//----- nvinfo : EIATTR_MIN_STACK_SIZE
	.align		4
.L_1:
        /*000c*/ 	.byte	0x04, 0x12
        /*000e*/ 	.short	(.L_3 - .L_2)
	.align		4
.L_2:
        /*0010*/ 	.word	index@(triton_)
        /*0014*/ 	.word	0x00000000


	//----- nvinfo : EIATTR_FRAME_SIZE
	.align		4
.L_3:
        /*0018*/ 	.byte	0x04, 0x11
        /*001a*/ 	.short	(.L_5 - .L_4)
	.align		4
.L_4:
        /*001c*/ 	.word	index@(triton_)
        /*0020*/ 	.word	0x00000000


	//----- nvinfo : EIATTR_MIN_STACK_SIZE
	.align		4
.L_5:
        /*0024*/ 	.byte	0x04, 0x12
        /*0026*/ 	.short	(.L_7 - .L_6)
	.align		4
.L_6:
        /*0028*/ 	.word	index@(triton_)
        /*002c*/ 	.word	0x00000000
.L_7:


//--------------------- .nv.info.triton_          --------------------------
	.section	.nv.info.triton_,"",@"SHT_CUDA_INFO"
	.sectionflags	@""
	.align	4


	//----- nvinfo : EIATTR_CUDA_API_VERSION
	.align		4
        /*0000*/ 	.byte	0x04, 0x37
        /*0002*/ 	.short	(.L_9 - .L_8)
.L_8:
        /*0004*/ 	.word	0x0000007c


	//----- nvinfo : EIATTR_KPARAM_INFO
	.align		4
.L_9:
        /*0008*/ 	.byte	0x04, 0x17
        /*000a*/ 	.short	(.L_11 - .L_10)
.L_10:
        /*000c*/ 	.word	0x00000000
        /*0010*/ 	.short	0x0003
        /*0012*/ 	.short	0x0014
        /*0014*/ 	.byte	0x00, 0xf0, 0x11, 0x00


	//----- nvinfo : EIATTR_KPARAM_INFO
	.align		4
.L_11:
        /*0018*/ 	.byte	0x04, 0x17
        /*001a*/ 	.short	(.L_13 - .L_12)
.L_12:
        /*001c*/ 	.word	0x00000000
        /*0020*/ 	.short	0x0002
        /*0022*/ 	.short	0x0010
        /*0024*/ 	.byte	0x00, 0xf0, 0x11, 0x00


	//----- nvinfo : EIATTR_KPARAM_INFO
	.align		4
.L_13:
        /*0028*/ 	.byte	0x04, 0x17
        /*002a*/ 	.short	(.L_15 - .L_14)
.L_14:
        /*002c*/ 	.word	0x00000000
        /*0030*/ 	.short	0x0001
        /*0032*/ 	.short	0x0008
        /*0034*/ 	.byte	0x00, 0xf0, 0x21, 0x00


	//----- nvinfo : EIATTR_KPARAM_INFO
	.align		4
.L_15:
        /*0038*/ 	.byte	0x04, 0x17
        /*003a*/ 	.short	(.L_17 - .L_16)
.L_16:
        /*003c*/ 	.word	0x00000000
        /*0040*/ 	.short	0x0000
        /*0042*/ 	.short	0x0000
        /*0044*/ 	.byte	0x00, 0xf0, 0x21, 0x00


	//----- nvinfo : EIATTR_SPARSE_MMA_MASK
	.align		4
.L_17:
        /*0048*/ 	.byte	0x03, 0x50
        /*004a*/ 	.short	0x0000


	//----- nvinfo : EIATTR_MAXREG_COUNT
	.align		4
        /*004c*/ 	.byte	0x03, 0x1b
        /*004e*/ 	.short	0x00ff


	//----- nvinfo : EIATTR_EXIT_INSTR_OFFSETS
	.align		4
        /*0050*/ 	.byte	0x04, 0x1c
        /*0052*/ 	.short	(.L_19 - .L_18)


	//   ....[0]....
.L_18:
        /*0054*/ 	.word	0x000001c0


	//   ....[1]....
        /*0058*/ 	.word	0x00000200


	//----- nvinfo : EIATTR_MAX_THREADS
	.align		4
.L_19:
        /*005c*/ 	.byte	0x04, 0x05
        /*005e*/ 	.short	(.L_21 - .L_20)
.L_20:
        /*0060*/ 	.word	0x00000080
        /*0064*/ 	.word	0x00000001
        /*0068*/ 	.word	0x00000001


	//----- nvinfo : EIATTR_CBANK_PARAM_SIZE
	.align		4
.L_21:
        /*006c*/ 	.byte	0x03, 0x19
        /*006e*/ 	.short	0x0018


	//----- nvinfo : EIATTR_PARAM_CBANK
	.align		4
        /*0070*/ 	.byte	0x04, 0x0a
        /*0072*/ 	.short	(.L_23 - .L_22)
	.align		4
.L_22:
        /*0074*/ 	.word	index@(.nv.constant0.triton_)
        /*0078*/ 	.short	0x0210
        /*007a*/ 	.short	0x0018


	//----- nvinfo : EIATTR_SW_WAR
	.align		4
.L_23:
        /*007c*/ 	.byte	0x04, 0x36
        /*007e*/ 	.short	(.L_25 - .L_24)
.L_24:
        /*0080*/ 	.word	0x00000008
.L_25:


//--------------------- .nv.callgraph             --------------------------
	.section	.nv.callgraph,"",@"SHT_CUDA_CALLGRAPH"
	.align	4
	.sectionentsize	8
	.align		4
        /*0000*/ 	.word	0x00000000
	.align		4
        /*0004*/ 	.word	0xffffffff
	.align		4
        /*0008*/ 	.word	0x00000000
	.align		4
        /*000c*/ 	.word	0xfffffffe
	.align		4
        /*0010*/ 	.word	0x00000000
	.align		4
        /*0014*/ 	.word	0xfffffffd
	.align		4
        /*0018*/ 	.word	0x00000000
	.align		4
        /*001c*/ 	.word	0xfffffffc


//--------------------- .text.triton_             --------------------------
	.section	.text.triton_,"ax",@progbits
	.align	128
        .global         triton_
        .type           triton_,@function
        .size           triton_,(.L_x_1 - triton_)
        .other          triton_,@"STO_CUDA_ENTRY STV_DEFAULT"
triton_:
.text.triton_:
[----:B------:R-:W0:Y:S02]  /*0000*/  LDC R1, c[0x0][0x28] ;  /* 0x00000a00ff017b82 */ /* 0x000e240000000800 */
[----:B------:R-:W1:Y:S01]  /*0010*/  S2R R0, SR_TID.X ;  /* 0x0000000000007919 */ /* 0x000e620000002100 */
[----:B------:R-:W-:Y:S01]  /*0020*/  ULDC.64 UR6, c[0x0][0x220] ;  /* 0x0000880000067ab9 */ /* 0x000fe20000000a00 */
[----:B------:R-:W2:Y:S01]  /*0030*/  LDC.64 R4, c[0x0][0x210] ;  /* 0x00008400ff047b82 */ /* 0x000ea20000000a00 */
[----:B------:R-:W-:Y:S01]  /*0040*/  USHF.R.U32.HI UR4, URZ, 0x1f, UR6 ;  /* 0x0000001f3f047899 */ /* 0x000fe20008011606 */
[----:B------:R-:W3:Y:S01]  /*0050*/  S2R R9, SR_CTAID.X ;  /* 0x0000000000097919 */ /* 0x000ee20000002500 */
[----:B------:R-:W-:Y:S02]  /*0060*/  IMAD.MOV.U32 R8, RZ, RZ, RZ ;  /* 0x000000ffff087224 */ /* 0x000fe400078e00ff */
[----:B------:R-:W-:Y:S02]  /*0070*/  ULOP3.LUT UR5, UR4, UR6, URZ, 0xc0, !UPT ;  /* 0x0000000604057292 */ /* 0x000fe4000f8ec03f */
[----:B------:R-:W-:Y:S02]  /*0080*/  UIADD3 UR4, UR4, UR6, URZ ;  /* 0x0000000604047290 */ /* 0x000fe4000fffe03f */
[----:B------:R-:W-:-:S04]  /*0090*/  UIADD3 UR5, -UR5, URZ, URZ ;  /* 0x0000003f05057290 */ /* 0x000fc8000fffe13f */
[----:B------:R-:W-:Y:S01]  /*00a0*/  ULEA.HI.SX32 UR4, UR4, UR5, 0x1f ;  /* 0x0000000504047291 */ /* 0x000fe2000f8ffa3f */
[----:B-1----:R-:W-:-:S05]  /*00b0*/  LOP3.LUT R0, R0, 0x7f, RZ, 0xc0, !PT ;  /* 0x0000007f00007812 */ /* 0x002fca00078ec0ff */
[----:B---3--:R-:W-:Y:S02]  /*00c0*/  IMAD R9, R9, 0x80, R0 ;  /* 0x0000008009097824 */ /* 0x008fe400078e0200 */
[----:B------:R-:W-:Y:S02]  /*00d0*/  IMAD.MOV.U32 R0, RZ, RZ, RZ ;  /* 0x000000ffff007224 */ /* 0x000fe400078e00ff */
[C---:B------:R-:W-:Y:S01]  /*00e0*/  VIADD R3, R9.reuse, UR4 ;  /* 0x0000000409037c36 */ /* 0x040fe20008000000 */
[C---:B------:R-:W-:Y:S01]  /*00f0*/  ISETP.GE.AND P2, PT, R9.reuse, UR7, PT ;  /* 0x0000000709007c0c */ /* 0x040fe2000bf46270 */
[----:B------:R-:W-:Y:S01]  /*0100*/  VIADD R7, R9, -UR4 ;  /* 0x8000000409077c36 */ /* 0x000fe20008000000 */
[----:B------:R-:W-:Y:S01]  /*0110*/  ULDC.64 UR6, c[0x0][0x208] ;  /* 0x0000820000067ab9 */ /* 0x000fe20000000a00 */
[--C-:B--2---:R-:W-:Y:S01]  /*0120*/  IMAD.WIDE R2, R3, 0x4, R4.reuse ;  /* 0x0000000403027825 */ /* 0x104fe200078e0204 */
[C---:B------:R-:W-:Y:S02]  /*0130*/  ISETP.LT.AND P0, PT, R9.reuse, UR4, !P2 ;  /* 0x0000000409007c0c */ /* 0x040fe4000d701270 */
[----:B------:R-:W-:Y:S01]  /*0140*/  ISETP.GE.AND P1, PT, R9, UR4, !P2 ;  /* 0x0000000409007c0c */ /* 0x000fe2000d726270 */
[----:B------:R-:W-:-:S02]  /*0150*/  IMAD.WIDE R4, R7, 0x4, R4 ;  /* 0x0000000407047825 */ /* 0x000fc400078e0204 */
[----:B------:R-:W1:Y:S08]  /*0160*/  LDC.64 R6, c[0x0][0x218] ;  /* 0x00008600ff067b82 */ /* 0x000e700000000a00 */
[----:B------:R-:W2:Y:S04]  /*0170*/  @P0 LDG.E.EL R0, desc[UR6][R2.64] ;  /* 0x0000000602000981 */ /* 0x000ea8000c2e1900 */
[----:B------:R-:W3:Y:S01]  /*0180*/  @P1 LDG.E.EL R8, desc[UR6][R4.64] ;  /* 0x0000000604081981 */ /* 0x000ee2000c2e1900 */
[----:B------:R-:W-:-:S02]  /*0190*/  ISETP.GE.AND P3, PT, R9, UR4, PT ;  /* 0x0000000409007c0c */ /* 0x000fc4000bf66270 */
[----:B--2---:R-:W-:-:S11]  /*01a0*/  SEL R0, R0, RZ, P0 ;  /* 0x000000ff00007207 */ /* 0x004fd60000000000 */
[----:B---3--:R-:W-:Y:S01]  /*01b0*/  @P3 SEL R0, R8, RZ, P1 ;  /* 0x000000ff08003207 */ /* 0x008fe20000800000 */
[----:B-1----:R-:W-:Y:S06]  /*01c0*/  @P2 EXIT ;  /* 0x000000000000294d */ /* 0x002fec0003800000 */
[----:B------:R-:W-:Y:S01]  /*01d0*/  F2FP.BF16.F32.PACK_AB R0, RZ, R0 ;  /* 0x00000000ff00723e */ /* 0x000fe200000010ff */
[----:B------:R-:W-:-:S05]  /*01e0*/  IMAD.WIDE R2, R9, 0x2, R6 ;  /* 0x0000000209027825 */ /* 0x000fca00078e0206 */
[----:B------:R-:W-:Y:S01]  /*01f0*/  STG.E.U16 desc[UR6][R2.64], R0 ;  /* 0x0000000002007986 */ /* 0x000fe2000c101506 */
[----:B------:R-:W-:Y:S05]  /*0200*/  EXIT ;  /* 0x000000000000794d */ /* 0x000fea0003800000 */
.L_x_0:
[----:B------:R-:W-:-:S00]  /*0210*/  BRA `(.L_x_0) ;  /* 0xfffffffc00fc7947 */ /* 0x000fc0000383ffff */
[----:B------:R-:W-:-:S00]  /*0220*/  NOP ;  /* 0x0000000000007918 */ /* 0x000fc00000000000 */
        /* <DEDUP_REMOVED lines=13> */
.L_x_1:


//--------------------- .nv.constant0.triton_     --------------------------
	.section	.nv.constant0.triton_,"a",@progbits
	.sectionflags	@""
	.align	4
.nv.constant0.triton_:
	.zero		552
